//
// Generated by NVIDIA NVVM Compiler
//
// Compiler Build ID: CL-36424714
// Cuda compilation tools, release 13.0, V13.0.88
// Based on NVVM 20.0.0
//

.version 9.0
.target sm_100
.address_size 64

	// .globl	_Z5func0P9bntann1_tliPi
.const .align 4 .b8 opt[12];

.visible .entry _Z5func0P9bntann1_tliPi(
	.param .u64 .ptr .align 1 _Z5func0P9bntann1_tliPi_param_0,
	.param .u64 _Z5func0P9bntann1_tliPi_param_1,
	.param .u32 _Z5func0P9bntann1_tliPi_param_2,
	.param .u64 .ptr .align 1 _Z5func0P9bntann1_tliPi_param_3
)
{
	.reg .b32 	%r<4>;
	.reg .b64 	%rd<5>;

	ld.param.u64 	%rd1, [_Z5func0P9bntann1_tliPi_param_0];
	ld.param.u32 	%r1, [_Z5func0P9bntann1_tliPi_param_2];
	ld.param.u64 	%rd2, [_Z5func0P9bntann1_tliPi_param_3];
	cvta.to.global.u64 	%rd3, %rd2;
	cvta.to.global.u64 	%rd4, %rd1;
	ld.global.u32 	%r2, [%rd4];
	add.s32 	%r3, %r1, %r2;
	st.global.u32 	[%rd3], %r3;
	ret;

}
	// .globl	_Z4funcPi
.visible .entry _Z4funcPi(
	.param .u64 .ptr .align 1 _Z4funcPi_param_0
)
{
	.reg .b32 	%r<6>;
	.reg .b64 	%rd<3>;

	ld.param.u64 	%rd1, [_Z4funcPi_param_0];
	cvta.to.global.u64 	%rd2, %rd1;
	ld.const.u32 	%r1, [opt];
	ld.const.u32 	%r2, [opt+4];
	add.s32 	%r3, %r2, %r1;
	ld.const.u32 	%r4, [opt+8];
	add.s32 	%r5, %r3, %r4;
	st.global.u32 	[%rd2], %r5;
	ret;

}


// ===== COMPILED SASS (sm_100) =====

	.target	sm_100

	.elftype	@"ET_EXEC"


//--------------------- .note.nv.tkinfo           --------------------------
	.section	.note.nv.tkinfo,"",@"SHT_NOTE"
	.sectionflags	@"SHF_NOTE_NV_TKINFO"
	.tkinfo
        /*0018*/ 	.word	0x00000002
        /*0030*/ 	.string	""
        /*0030*/ 	.string	"ptxas"
        /*0030*/ 	.string	"Cuda compilation tools, release 13.0, V13.0.88"
        /*0030*/ 	.string	"Build cuda_13.0.r13.0/compiler.36424714_0"
        /*0030*/ 	.string	"-arch sm_100 -m 64 "



//--------------------- .note.nv.cuinfo           --------------------------
	.section	.note.nv.cuinfo,"",@"SHT_NOTE"
	.sectionflags	@"SHF_NOTE_NV_CUINFO"
        /*0018*/ 	.short	0x0002
        /*001a*/ 	.short	0x0064
        /*001c*/ 	.short	0x0082
	.zero		2


//--------------------- .nv.info                  --------------------------
	.section	.nv.info,"",@"SHT_CUDA_INFO"
	.align	4


	//----- nvinfo : EIATTR_REGCOUNT
	.align		4
        /*0000*/ 	.byte	0x04, 0x2f
        /*0002*/ 	.short	(.L_2 - .L_1)
	.align		4
.L_1:
        /*0004*/ 	.word	index@(_Z5func0P9bntann1_tliPi)
        /*0008*/ 	.word	0x0000000a


	//----- nvinfo : EIATTR_FRAME_SIZE
	.align		4
.L_2:
        /*000c*/ 	.byte	0x04, 0x11
        /*000e*/ 	.short	(.L_4 - .L_3)
	.align		4
.L_3:
        /*0010*/ 	.word	index@(_Z5func0P9bntann1_tliPi)
        /*0014*/ 	.word	0x00000000


	//----- nvinfo : EIATTR_REGCOUNT
	.align		4
.L_4:
        /*0018*/ 	.byte	0x04, 0x2f
        /*001a*/ 	.short	(.L_6 - .L_5)
	.align		4
.L_5:
        /*001c*/ 	.word	index@(_Z4funcPi)
        /*0020*/ 	.word	0x00000008


	//----- nvinfo : EIATTR_FRAME_SIZE
	.align		4
.L_6:
        /*0024*/ 	.byte	0x04, 0x11
        /*0026*/ 	.short	(.L_8 - .L_7)
	.align		4
.L_7:
        /*0028*/ 	.word	index@(_Z4funcPi)
        /*002c*/ 	.word	0x00000000


	//----- nvinfo : EIATTR_MIN_STACK_SIZE
	.align		4
.L_8:
        /*0030*/ 	.byte	0x04, 0x12
        /*0032*/ 	.short	(.L_10 - .L_9)
	.align		4
.L_9:
        /*0034*/ 	.word	index@(_Z4funcPi)
        /*0038*/ 	.word	0x00000000


	//----- nvinfo : EIATTR_MIN_STACK_SIZE
	.align		4
.L_10:
        /*003c*/ 	.byte	0x04, 0x12
        /*003e*/ 	.short	(.L_12 - .L_11)
	.align		4
.L_11:
        /*0040*/ 	.word	index@(_Z5func0P9bntann1_tliPi)
        /*0044*/ 	.word	0x00000000
.L_12:


//--------------------- .nv.compat                --------------------------
	.section	.nv.compat,"",@"SHT_CUDA_COMPAT_INFO"
	.align	4
        /*0000*/ 	.byte	0x02, 0x09, 0x00, 0x00, 0x02, 0x02, 0x01, 0x00, 0x02, 0x05, 0x05, 0x00, 0x03, 0x07, 0x01, 0x01
        /*0010*/ 	.byte	0x02, 0x03, 0x00, 0x00, 0x02, 0x06, 0x01, 0x00, 0x04, 0x0b, 0x08, 0x00, 0x09, 0x00, 0x00, 0x00
        /*0020*/ 	.byte	0x00, 0x00, 0x00, 0x00


//--------------------- .nv.info._Z4funcPi        --------------------------
	.section	.nv.info._Z4funcPi,"",@"SHT_CUDA_INFO"
	.sectionflags	@""
	.align	4


	//----- nvinfo : EIATTR_CUDA_API_VERSION
	.align		4
        /*0000*/ 	.byte	0x04, 0x37
        /*0002*/ 	.short	(.L_14 - .L_13)
.L_13:
        /*0004*/ 	.word	0x00000082


	//----- nvinfo : EIATTR_KPARAM_INFO
	.align		4
.L_14:
        /*0008*/ 	.byte	0x04, 0x17
        /*000a*/ 	.short	(.L_16 - .L_15)
.L_15:
        /*000c*/ 	.word	0x00000000
        /*0010*/ 	.short	0x0000
        /*0012*/ 	.short	0x0000
        /*0014*/ 	.byte	0x00, 0xf5, 0x21, 0x00


	//----- nvinfo : EIATTR_SPARSE_MMA_MASK
	.align		4
.L_16:
        /*0018*/ 	.byte	0x03, 0x50
        /*001a*/ 	.short	0x0000


	//----- nvinfo : EIATTR_MAXREG_COUNT
	.align		4
        /*001c*/ 	.byte	0x03, 0x1b
        /*001e*/ 	.short	0x00ff


	//----- nvinfo : EIATTR_MERCURY_ISA_VERSION
	.align		4
        /*0020*/ 	.byte	0x03, 0x5f
        /*0022*/ 	.short	0x0101


	//----- nvinfo : EIATTR_VRC_CTA_INIT_COUNT
	.align		4
        /*0024*/ 	.byte	0x02, 0x4a
	.zero		1
	.zero		1


	//----- nvinfo : EIATTR_EXIT_INSTR_OFFSETS
	.align		4
        /*0028*/ 	.byte	0x04, 0x1c
        /*002a*/ 	.short	(.L_18 - .L_17)


	//   ....[0]....
.L_17:
        /*002c*/ 	.word	0x00000070


	//----- nvinfo : EIATTR_CBANK_PARAM_SIZE
	.align		4
.L_18:
        /*0030*/ 	.byte	0x03, 0x19
        /*0032*/ 	.short	0x0008


	//----- nvinfo : EIATTR_PARAM_CBANK
	.align		4
        /*0034*/ 	.byte	0x04, 0x0a
        /*0036*/ 	.short	(.L_20 - .L_19)
	.align		4
.L_19:
        /*0038*/ 	.word	index@(.nv.constant0._Z4funcPi)
        /*003c*/ 	.short	0x0380
        /*003e*/ 	.short	0x0008


	//----- nvinfo : EIATTR_SW_WAR
	.align		4
.L_20:
        /*0040*/ 	.byte	0x04, 0x36
        /*0042*/ 	.short	(.L_22 - .L_21)
.L_21:
        /*0044*/ 	.word	0x00000008
.L_22:


//--------------------- .nv.info._Z5func0P9bntann1_tliPi --------------------------
	.section	.nv.info._Z5func0P9bntann1_tliPi,"",@"SHT_CUDA_INFO"
	.sectionflags	@""
	.align	4


	//----- nvinfo : EIATTR_CUDA_API_VERSION
	.align		4
        /*0000*/ 	.byte	0x04, 0x37
        /*0002*/ 	.short	(.L_24 - .L_23)
.L_23:
        /*0004*/ 	.word	0x00000082


	//----- nvinfo : EIATTR_KPARAM_INFO
	.align		4
.L_24:
        /*0008*/ 	.byte	0x04, 0x17
        /*000a*/ 	.short	(.L_26 - .L_25)
.L_25:
        /*000c*/ 	.word	0x00000000
        /*0010*/ 	.short	0x0003
        /*0012*/ 	.short	0x0018
        /*0014*/ 	.byte	0x00, 0xf5, 0x21, 0x00


	//----- nvinfo : EIATTR_KPARAM_INFO
	.align		4
.L_26:
        /*0018*/ 	.byte	0x04, 0x17
        /*001a*/ 	.short	(.L_28 - .L_27)
.L_27:
        /*001c*/ 	.word	0x00000000
        /*0020*/ 	.short	0x0002
        /*0022*/ 	.short	0x0010
        /*0024*/ 	.byte	0x00, 0xf0, 0x11, 0x00


	//----- nvinfo : EIATTR_KPARAM_INFO
	.align		4
.L_28:
        /*0028*/ 	.byte	0x04, 0x17
        /*002a*/ 	.short	(.L_30 - .L_29)
.L_29:
        /*002c*/ 	.word	0x00000000
        /*0030*/ 	.short	0x0001
        /*0032*/ 	.short	0x0008
        /*0034*/ 	.byte	0x00, 0xf0, 0x21, 0x00


	//----- nvinfo : EIATTR_KPARAM_INFO
	.align		4
.L_30:
        /*0038*/ 	.byte	0x04, 0x17
        /*003a*/ 	.short	(.L_32 - .L_31)
.L_31:
        /*003c*/ 	.word	0x00000000
        /*0040*/ 	.short	0x0000
        /*0042*/ 	.short	0x0000
        /*0044*/ 	.byte	0x00, 0xf5, 0x21, 0x00


	//----- nvinfo : EIATTR_SPARSE_MMA_MASK
	.align		4
.L_32:
        /*0048*/ 	.byte	0x03, 0x50
        /*004a*/ 	.short	0x0000


	//----- nvinfo : EIATTR_MAXREG_COUNT
	.align		4
        /*004c*/ 	.byte	0x03, 0x1b
        /*004e*/ 	.short	0x00ff


	//----- nvinfo : EIATTR_MERCURY_ISA_VERSION
	.align		4
        /*0050*/ 	.byte	0x03, 0x5f
        /*0052*/ 	.short	0x0101


	//----- nvinfo : EIATTR_VRC_CTA_INIT_COUNT
	.align		4
        /*0054*/ 	.byte	0x02, 0x4a
	.zero		1
	.zero		1


	//----- nvinfo : EIATTR_EXIT_INSTR_OFFSETS
	.align		4
        /*0058*/ 	.byte	0x04, 0x1c
        /*005a*/ 	.short	(.L_34 - .L_33)


	//   ....[0]....
.L_33:
        /*005c*/ 	.word	0x00000080


	//----- nvinfo : EIATTR_CBANK_PARAM_SIZE
	.align		4
.L_34:
        /*0060*/ 	.byte	0x03, 0x19
        /*0062*/ 	.short	0x0020


	//----- nvinfo : EIATTR_PARAM_CBANK
	.align		4
        /*0064*/ 	.byte	0x04, 0x0a
        /*0066*/ 	.short	(.L_36 - .L_35)
	.align		4
.L_35:
        /*0068*/ 	.word	index@(.nv.constant0._Z5func0P9bntann1_tliPi)
        /*006c*/ 	.short	0x0380
        /*006e*/ 	.short	0x0020


	//----- nvinfo : EIATTR_SW_WAR
	.align		4
.L_36:
        /*0070*/ 	.byte	0x04, 0x36
        /*0072*/ 	.short	(.L_38 - .L_37)
.L_37:
        /*0074*/ 	.word	0x00000008
.L_38:


//--------------------- .nv.callgraph             --------------------------
	.section	.nv.callgraph,"",@"SHT_CUDA_CALLGRAPH"
	.align	4
	.sectionentsize	8
	.align		4
        /*0000*/ 	.word	0x00000000
	.align		4
        /*0004*/ 	.word	0xffffffff
	.align		4
        /*0008*/ 	.word	0x00000000
	.align		4
        /*000c*/ 	.word	0xfffffffe
	.align		4
        /*0010*/ 	.word	0x00000000
	.align		4
        /*0014*/ 	.word	0xfffffffd
	.align		4
        /*0018*/ 	.word	0x00000000
	.align		4
        /*001c*/ 	.word	0xfffffffc


//--------------------- .nv.constant3             --------------------------
	.section	.nv.constant3,"a",@progbits
	.align	4
.nv.constant3:
	.type		opt,@object
	.size		opt,(.L_0 - opt)
opt:
	.zero		12
.L_0:


//--------------------- .text._Z4funcPi           --------------------------
	.section	.text._Z4funcPi,"ax",@progbits
	.align	128
        .global         _Z4funcPi
        .type           _Z4funcPi,@function
        .size           _Z4funcPi,(.L_x_2 - _Z4funcPi)
        .other          _Z4funcPi,@"STO_CUDA_ENTRY STV_DEFAULT"
_Z4funcPi:
.text._Z4funcPi:
[----:B------:R-:W-:Y:S08]  /*0000*/  LDC R1, c[0x0][0x37c] ;  /* 0x0000df00ff017b82 */ /* 0x000ff00000000800 */
[----:B------:R-:W0:Y:S01]  /*0010*/  LDC R0, c[0x3][0x8] ;  /* 0x00c00200ff007b82 */ /* 0x000e220000000800 */
[----:B------:R-:W1:Y:S07]  /*0020*/  LDCU.64 UR4, c[0x0][0x358] ;  /* 0x00006b00ff0477ac */ /* 0x000e6e0008000a00 */
[----:B------:R-:W0:Y:S08]  /*0030*/  LDC.64 R4, c[0x3][RZ] ;  /* 0x00c00000ff047b82 */ /* 0x000e300000000a00 */
[----:B------:R-:W1:Y:S01]  /*0040*/  LDC.64 R2, c[0x0][0x380] ;  /* 0x0000e000ff027b82 */ /* 0x000e620000000a00 */
[----:B0-----:R-:W-:-:S05]  /*0050*/  IADD3 R5, PT, PT, R0, R5, R4 ;  /* 0x0000000500057210 */ /* 0x001fca0007ffe004 */
[----:B-1----:R-:W-:Y:S01]  /*0060*/  STG.E desc[UR4][R2.64], R5 ;  /* 0x0000000502007986 */ /* 0x002fe2000c101904 */
[----:B------:R-:W-:Y:S05]  /*0070*/  EXIT ;  /* 0x000000000000794d */ /* 0x000fea0003800000 */
.L_x_0:
[----:B------:R-:W-:-:S00]  /*0080*/  BRA `(.L_x_0) ;  /* 0xfffffffc00fc7947 */ /* 0x000fc0000383ffff */
[----:B------:R-:W-:-:S00]  /*0090*/  NOP ;  /* 0x0000000000007918 */ /* 0x000fc00000000000 */
        /* <DEDUP_REMOVED lines=14> */
.L_x_2:


//--------------------- .text._Z5func0P9bntann1_tliPi --------------------------
	.section	.text._Z5func0P9bntann1_tliPi,"ax",@progbits
	.align	128
        .global         _Z5func0P9bntann1_tliPi
        .type           _Z5func0P9bntann1_tliPi,@function
        .size           _Z5func0P9bntann1_tliPi,(.L_x_3 - _Z5func0P9bntann1_tliPi)
        .other          _Z5func0P9bntann1_tliPi,@"STO_CUDA_ENTRY STV_DEFAULT"
_Z5func0P9bntann1_tliPi:
.text._Z5func0P9bntann1_tliPi:
[----:B------:R-:W-:Y:S08]  /*0000*/  LDC R1, c[0x0][0x37c] ;  /* 0x0000df00ff017b82 */ /* 0x000ff00000000800 */
[----:B------:R-:W0:Y:S01]  /*0010*/  LDC.64 R2, c[0x0][0x380] ;  /* 0x0000e000ff027b82 */ /* 0x000e220000000a00 */
[----:B------:R-:W0:Y:S01]  /*0020*/  LDCU.64 UR4, c[0x0][0x358] ;  /* 0x00006b00ff0477ac */ /* 0x000e220008000a00 */
[----:B------:R-:W1:Y:S01]  /*0030*/  LDCU UR6, c[0x0][0x390] ;  /* 0x00007200ff0677ac */ /* 0x000e620008000800 */
[----:B0-----:R-:W1:Y:S05]  /*0040*/  LDG.E R2, desc[UR4][R2.64] ;  /* 0x0000000402027981 */ /* 0x001e6a000c1e1900 */
[----:B------:R-:W0:Y:S01]  /*0050*/  LDC.64 R4, c[0x0][0x398] ;  /* 0x0000e600ff047b82 */ /* 0x000e220000000a00 */
[----:B-1----:R-:W-:-:S05]  /*0060*/  IADD3 R7, PT, PT, R2, UR6, RZ ;  /* 0x0000000602077c10 */ /* 0x002fca000fffe0ff */
[----:B0-----:R-:W-:Y:S01]  /*0070*/  STG.E desc[UR4][R4.64], R7 ;  /* 0x0000000704007986 */ /* 0x001fe2000c101904 */
[----:B------:R-:W-:Y:S05]  /*0080*/  EXIT ;  /* 0x000000000000794d */ /* 0x000fea0003800000 */
.L_x_1:
        /* <DEDUP_REMOVED lines=15> */
.L_x_3:


//--------------------- .nv.shared.reserved.0     --------------------------
	.section	.nv.shared.reserved.0,"aw",@nobits
	.weak		__nv_reservedSMEM_offset_0_alias
	.size		__nv_reservedSMEM_offset_0_alias, 0, 64
	.other		__nv_reservedSMEM_offset_0_alias,@"STO_CUDA_RESERVED_SHARED STV_DEFAULT"
__nv_reservedSMEM_offset_0_alias:
	.zero		0
	.zero		64


//--------------------- .nv.constant0._Z4funcPi   --------------------------
	.section	.nv.constant0._Z4funcPi,"a",@progbits
	.sectionflags	@""
	.align	4
.nv.constant0._Z4funcPi:
	.zero		904


//--------------------- .nv.constant0._Z5func0P9bntann1_tliPi --------------------------
	.section	.nv.constant0._Z5func0P9bntann1_tliPi,"a",@progbits
	.sectionflags	@""
	.align	4
.nv.constant0._Z5func0P9bntann1_tliPi:
	.zero		928


//--------------------- SYMBOLS --------------------------

	.type		.nv.reservedSmem.offset0,@object
	.size		.nv.reservedSmem.offset0,0x4
